//
// Generated by NVIDIA NVVM Compiler
//
// Compiler Build ID: CL-36424714
// Cuda compilation tools, release 13.0, V13.0.88
// Based on NVVM 20.0.0
//

.version 9.0
.target sm_100
.address_size 64

	// .globl	_Z12touch_kernelPi

.visible .entry _Z12touch_kernelPi(
	.param .u64 .ptr .align 1 _Z12touch_kernelPi_param_0
)
{
	.reg .pred 	%p<2>;
	.reg .b32 	%r<5>;
	.reg .b64 	%rd<3>;

	ld.param.u64 	%rd1, [_Z12touch_kernelPi_param_0];
	mov.u32 	%r1, %tid.x;
	mov.u32 	%r2, %ctaid.x;
	or.b32  	%r3, %r1, %r2;
	setp.ne.s32 	%p1, %r3, 0;
	@%p1 bra 	$L__BB0_2;
	cvta.to.global.u64 	%rd2, %rd1;
	atom.global.add.u32 	%r4, [%rd2], 1;
$L__BB0_2:
	ret;

}


// ===== COMPILED SASS (sm_100) =====

	.target	sm_100

	.elftype	@"ET_EXEC"


//--------------------- .note.nv.tkinfo           --------------------------
	.section	.note.nv.tkinfo,"",@"SHT_NOTE"
	.sectionflags	@"SHF_NOTE_NV_TKINFO"
	.tkinfo
        /*0018*/ 	.word	0x00000002
        /*0030*/ 	.string	""
        /*0030*/ 	.string	"ptxas"
        /*0030*/ 	.string	"Cuda compilation tools, release 13.0, V13.0.88"
        /*0030*/ 	.string	"Build cuda_13.0.r13.0/compiler.36424714_0"
        /*0030*/ 	.string	"-arch sm_100 -m 64 "



//--------------------- .note.nv.cuinfo           --------------------------
	.section	.note.nv.cuinfo,"",@"SHT_NOTE"
	.sectionflags	@"SHF_NOTE_NV_CUINFO"
        /*0018*/ 	.short	0x0002
        /*001a*/ 	.short	0x0064
        /*001c*/ 	.short	0x0082
	.zero		2


//--------------------- .nv.info                  --------------------------
	.section	.nv.info,"",@"SHT_CUDA_INFO"
	.align	4


	//----- nvinfo : EIATTR_REGCOUNT
	.align		4
        /*0000*/ 	.byte	0x04, 0x2f
        /*0002*/ 	.short	(.L_1 - .L_0)
	.align		4
.L_0:
        /*0004*/ 	.word	index@(_Z12touch_kernelPi)
        /*0008*/ 	.word	0x00000008


	//----- nvinfo : EIATTR_FRAME_SIZE
	.align		4
.L_1:
        /*000c*/ 	.byte	0x04, 0x11
        /*000e*/ 	.short	(.L_3 - .L_2)
	.align		4
.L_2:
        /*0010*/ 	.word	index@(_Z12touch_kernelPi)
        /*0014*/ 	.word	0x00000000


	//----- nvinfo : EIATTR_MIN_STACK_SIZE
	.align		4
.L_3:
        /*0018*/ 	.byte	0x04, 0x12
        /*001a*/ 	.short	(.L_5 - .L_4)
	.align		4
.L_4:
        /*001c*/ 	.word	index@(_Z12touch_kernelPi)
        /*0020*/ 	.word	0x00000000
.L_5:


//--------------------- .nv.compat                --------------------------
	.section	.nv.compat,"",@"SHT_CUDA_COMPAT_INFO"
	.align	4
        /*0000*/ 	.byte	0x02, 0x09, 0x00, 0x00, 0x02, 0x02, 0x01, 0x00, 0x02, 0x05, 0x05, 0x00, 0x03, 0x07, 0x01, 0x01
        /*0010*/ 	.byte	0x02, 0x03, 0x00, 0x00, 0x02, 0x06, 0x01, 0x00, 0x04, 0x0b, 0x08, 0x00, 0x09, 0x00, 0x00, 0x00
        /*0020*/ 	.byte	0x00, 0x00, 0x00, 0x00


//--------------------- .nv.info._Z12touch_kernelPi --------------------------
	.section	.nv.info._Z12touch_kernelPi,"",@"SHT_CUDA_INFO"
	.sectionflags	@""
	.align	4


	//----- nvinfo : EIATTR_CUDA_API_VERSION
	.align		4
        /*0000*/ 	.byte	0x04, 0x37
        /*0002*/ 	.short	(.L_7 - .L_6)
.L_6:
        /*0004*/ 	.word	0x00000082


	//----- nvinfo : EIATTR_KPARAM_INFO
	.align		4
.L_7:
        /*0008*/ 	.byte	0x04, 0x17
        /*000a*/ 	.short	(.L_9 - .L_8)
.L_8:
        /*000c*/ 	.word	0x00000000
        /*0010*/ 	.short	0x0000
        /*0012*/ 	.short	0x0000
        /*0014*/ 	.byte	0x00, 0xf5, 0x21, 0x00


	//----- nvinfo : EIATTR_SPARSE_MMA_MASK
	.align		4
.L_9:
        /*0018*/ 	.byte	0x03, 0x50
        /*001a*/ 	.short	0x0000


	//----- nvinfo : EIATTR_MAXREG_COUNT
	.align		4
        /*001c*/ 	.byte	0x03, 0x1b
        /*001e*/ 	.short	0x00ff


	//----- nvinfo : EIATTR_MERCURY_ISA_VERSION
	.align		4
        /*0020*/ 	.byte	0x03, 0x5f
        /*0022*/ 	.short	0x0101


	//----- nvinfo : EIATTR_INT_WARP_WIDE_INSTR_OFFSETS
	.align		4
        /*0024*/ 	.byte	0x04, 0x31
        /*0026*/ 	.short	(.L_11 - .L_10)


	//   ....[0]....
.L_10:
        /*0028*/ 	.word	0x00000070


	//----- nvinfo : EIATTR_VRC_CTA_INIT_COUNT
	.align		4
.L_11:
        /*002c*/ 	.byte	0x02, 0x4a
	.zero		1
	.zero		1


	//----- nvinfo : EIATTR_EXIT_INSTR_OFFSETS
	.align		4
        /*0030*/ 	.byte	0x04, 0x1c
        /*0032*/ 	.short	(.L_13 - .L_12)


	//   ....[0]....
.L_12:
        /*0034*/ 	.word	0x00000040


	//   ....[1]....
        /*0038*/ 	.word	0x000000d0


	//----- nvinfo : EIATTR_CBANK_PARAM_SIZE
	.align		4
.L_13:
        /*003c*/ 	.byte	0x03, 0x19
        /*003e*/ 	.short	0x0008


	//----- nvinfo : EIATTR_PARAM_CBANK
	.align		4
        /*0040*/ 	.byte	0x04, 0x0a
        /*0042*/ 	.short	(.L_15 - .L_14)
	.align		4
.L_14:
        /*0044*/ 	.word	index@(.nv.constant0._Z12touch_kernelPi)
        /*0048*/ 	.short	0x0380
        /*004a*/ 	.short	0x0008


	//----- nvinfo : EIATTR_SW_WAR
	.align		4
.L_15:
        /*004c*/ 	.byte	0x04, 0x36
        /*004e*/ 	.short	(.L_17 - .L_16)
.L_16:
        /*0050*/ 	.word	0x00000008
.L_17:


//--------------------- .nv.callgraph             --------------------------
	.section	.nv.callgraph,"",@"SHT_CUDA_CALLGRAPH"
	.align	4
	.sectionentsize	8
	.align		4
        /*0000*/ 	.word	0x00000000
	.align		4
        /*0004*/ 	.word	0xffffffff
	.align		4
        /*0008*/ 	.word	0x00000000
	.align		4
        /*000c*/ 	.word	0xfffffffe
	.align		4
        /*0010*/ 	.word	0x00000000
	.align		4
        /*0014*/ 	.word	0xfffffffd
	.align		4
        /*0018*/ 	.word	0x00000000
	.align		4
        /*001c*/ 	.word	0xfffffffc


//--------------------- .text._Z12touch_kernelPi  --------------------------
	.section	.text._Z12touch_kernelPi,"ax",@progbits
	.align	128
        .global         _Z12touch_kernelPi
        .type           _Z12touch_kernelPi,@function
        .size           _Z12touch_kernelPi,(.L_x_1 - _Z12touch_kernelPi)
        .other          _Z12touch_kernelPi,@"STO_CUDA_ENTRY STV_DEFAULT"
_Z12touch_kernelPi:
.text._Z12touch_kernelPi:
[----:B------:R-:W-:Y:S01]  /*0000*/  LDC R1, c[0x0][0x37c] ;  /* 0x0000df00ff017b82 */ /* 0x000fe20000000800 */
[----:B------:R-:W0:Y:S07]  /*0010*/  S2R R0, SR_TID.X ;  /* 0x0000000000007919 */ /* 0x000e2e0000002100 */
[----:B------:R-:W0:Y:S02]  /*0020*/  S2UR UR4, SR_CTAID.X ;  /* 0x00000000000479c3 */ /* 0x000e240000002500 */
[----:B0-----:R-:W-:-:S13]  /*0030*/  LOP3.LUT P0, RZ, R0, UR4, RZ, 0xfc, !PT ;  /* 0x0000000400ff7c12 */ /* 0x001fda000f80fcff */
[----:B------:R-:W-:Y:S05]  /*0040*/  @P0 EXIT ;  /* 0x000000000000094d */ /* 0x000fea0003800000 */
[----:B------:R-:W0:Y:S01]  /*0050*/  S2R R0, SR_LANEID ;  /* 0x0000000000007919 */ /* 0x000e220000000000 */
[----:B------:R-:W1:Y:S01]  /*0060*/  LDC.64 R2, c[0x0][0x380] ;  /* 0x0000e000ff027b82 */ /* 0x000e620000000a00 */
[----:B------:R-:W-:Y:S01]  /*0070*/  VOTEU.ANY UR6, UPT, PT ;  /* 0x0000000000067886 */ /* 0x000fe200038e0100 */
[----:B------:R-:W1:Y:S01]  /*0080*/  LDCU.64 UR4, c[0x0][0x358] ;  /* 0x00006b00ff0477ac */ /* 0x000e620008000a00 */
[----:B------:R-:W1:Y:S01]  /*0090*/  POPC R5, UR6 ;  /* 0x0000000600057d09 */ /* 0x000e620008000000 */
[----:B------:R-:W-:-:S06]  /*00a0*/  UFLO.U32 UR7, UR6 ;  /* 0x00000006000772bd */ /* 0x000fcc00080e0000 */
[----:B0-----:R-:W-:-:S13]  /*00b0*/  ISETP.EQ.U32.AND P0, PT, R0, UR7, PT ;  /* 0x0000000700007c0c */ /* 0x001fda000bf02070 */
[----:B-1----:R-:W-:Y:S01]  /*00c0*/  @P0 REDG.E.ADD.STRONG.GPU desc[UR4][R2.64], R5 ;  /* 0x000000050200098e */ /* 0x002fe2000c12e104 */
[----:B------:R-:W-:Y:S05]  /*00d0*/  EXIT ;  /* 0x000000000000794d */ /* 0x000fea0003800000 */
.L_x_0:
[----:B------:R-:W-:-:S00]  /*00e0*/  BRA `(.L_x_0) ;  /* 0xfffffffc00fc7947 */ /* 0x000fc0000383ffff */
[----:B------:R-:W-:-:S00]  /*00f0*/  NOP ;  /* 0x0000000000007918 */ /* 0x000fc00000000000 */
        /* <DEDUP_REMOVED lines=8> */
.L_x_1:


//--------------------- .nv.shared.reserved.0     --------------------------
	.section	.nv.shared.reserved.0,"aw",@nobits
	.weak		__nv_reservedSMEM_offset_0_alias
	.size		__nv_reservedSMEM_offset_0_alias, 0, 64
	.other		__nv_reservedSMEM_offset_0_alias,@"STO_CUDA_RESERVED_SHARED STV_DEFAULT"
__nv_reservedSMEM_offset_0_alias:
	.zero		0
	.zero		64


//--------------------- .nv.constant0._Z12touch_kernelPi --------------------------
	.section	.nv.constant0._Z12touch_kernelPi,"a",@progbits
	.sectionflags	@""
	.align	4
.nv.constant0._Z12touch_kernelPi:
	.zero		904


//--------------------- SYMBOLS --------------------------

	.type		.nv.reservedSmem.offset0,@object
	.size		.nv.reservedSmem.offset0,0x4
